//
// Generated by NVIDIA NVVM Compiler
//
// Compiler Build ID: CL-36424714
// Cuda compilation tools, release 13.0, V13.0.88
// Based on NVVM 20.0.0
//

.version 9.0
.target sm_100
.address_size 64

	// .globl	_Z10kernel_gofPbS_ii

.visible .entry _Z10kernel_gofPbS_ii(
	.param .u64 .ptr .align 1 _Z10kernel_gofPbS_ii_param_0,
	.param .u64 .ptr .align 1 _Z10kernel_gofPbS_ii_param_1,
	.param .u32 _Z10kernel_gofPbS_ii_param_2,
	.param .u32 _Z10kernel_gofPbS_ii_param_3
)
{
	.reg .pred 	%p<19>;
	.reg .b16 	%rs<8>;
	.reg .b32 	%r<50>;
	.reg .b64 	%rd<10>;

	ld.param.u64 	%rd4, [_Z10kernel_gofPbS_ii_param_0];
	ld.param.u64 	%rd3, [_Z10kernel_gofPbS_ii_param_1];
	ld.param.u32 	%r20, [_Z10kernel_gofPbS_ii_param_2];
	ld.param.u32 	%r21, [_Z10kernel_gofPbS_ii_param_3];
	cvta.to.global.u64 	%rd1, %rd4;
	mov.u32 	%r22, %ntid.x;
	mov.u32 	%r23, %ctaid.x;
	mov.u32 	%r24, %tid.x;
	mad.lo.s32 	%r1, %r22, %r23, %r24;
	mul.lo.s32 	%r25, %r21, %r20;
	setp.ge.s32 	%p3, %r1, %r25;
	@%p3 bra 	$L__BB0_9;
	div.s32 	%r2, %r1, %r20;
	mul.lo.s32 	%r27, %r2, %r20;
	sub.s32 	%r3, %r1, %r27;
	max.u32 	%r28, %r2, 1;
	add.s32 	%r4, %r28, -1;
	add.s32 	%r29, %r21, -1;
	setp.ne.s32 	%p4, %r2, %r29;
	selp.u32 	%r5, 1, 0, %p4;
	add.s32 	%r30, %r2, %r5;
	setp.gt.s32 	%p5, %r4, %r30;
	mov.b32 	%r48, 0;
	@%p5 bra 	$L__BB0_8;
	add.s32 	%r32, %r20, -1;
	setp.ne.s32 	%p6, %r3, %r32;
	setp.ne.s32 	%p7, %r3, 0;
	or.pred  	%p1, %p7, %p6;
	xor.pred  	%p2, %p7, %p6;
	min.u32 	%r33, %r2, 1;
	add.s32 	%r34, %r33, %r5;
	neg.s32 	%r46, %r34;
	mad.lo.s32 	%r35, %r20, %r4, %r3;
	min.u32 	%r36, %r3, 1;
	sub.s32 	%r45, %r35, %r36;
	selp.u32 	%r37, 1, 0, %p6;
	add.s32 	%r8, %r3, %r37;
	max.u32 	%r38, %r3, 1;
	add.s32 	%r9, %r38, -1;
	mov.b32 	%r48, 0;
	not.pred 	%p10, %p1;
$L__BB0_3:
	setp.gt.s32 	%p8, %r9, %r8;
	@%p8 bra 	$L__BB0_7;
	cvt.s64.s32 	%rd5, %r45;
	add.s64 	%rd2, %rd1, %rd5;
	ld.global.u8 	%rs1, [%rd2];
	setp.ne.s16 	%p9, %rs1, 0;
	selp.u32 	%r39, 1, 0, %p9;
	add.s32 	%r48, %r48, %r39;
	@%p10 bra 	$L__BB0_7;
	ld.global.u8 	%rs2, [%rd2+1];
	setp.ne.s16 	%p11, %rs2, 0;
	selp.u32 	%r40, 1, 0, %p11;
	add.s32 	%r48, %r48, %r40;
	@%p2 bra 	$L__BB0_7;
	ld.global.u8 	%rs3, [%rd2+2];
	setp.ne.s16 	%p12, %rs3, 0;
	selp.u32 	%r41, 1, 0, %p12;
	add.s32 	%r48, %r48, %r41;
$L__BB0_7:
	add.s32 	%r46, %r46, 1;
	add.s32 	%r45, %r45, %r20;
	setp.ne.s32 	%p13, %r46, 1;
	@%p13 bra 	$L__BB0_3;
$L__BB0_8:
	mad.lo.s32 	%r42, %r2, %r20, %r3;
	cvt.s64.s32 	%rd6, %r42;
	add.s64 	%rd7, %rd1, %rd6;
	ld.global.u8 	%rs4, [%rd7];
	setp.ne.s16 	%p14, %rs4, 0;
	selp.s32 	%r43, -1, 0, %p14;
	add.s32 	%r44, %r48, %r43;
	setp.eq.s32 	%p15, %r44, 3;
	setp.eq.s32 	%p16, %r44, 2;
	and.pred  	%p17, %p14, %p16;
	or.pred  	%p18, %p17, %p15;
	selp.u16 	%rs7, 1, 0, %p18;
	cvta.to.global.u64 	%rd8, %rd3;
	add.s64 	%rd9, %rd8, %rd6;
	st.global.u8 	[%rd9], %rs7;
$L__BB0_9:
	ret;

}
	// .globl	_Z16kernel_gofSearchPbS_PiS0_iii
.visible .entry _Z16kernel_gofSearchPbS_PiS0_iii(
	.param .u64 .ptr .align 1 _Z16kernel_gofSearchPbS_PiS0_iii_param_0,
	.param .u64 .ptr .align 1 _Z16kernel_gofSearchPbS_PiS0_iii_param_1,
	.param .u64 .ptr .align 1 _Z16kernel_gofSearchPbS_PiS0_iii_param_2,
	.param .u64 .ptr .align 1 _Z16kernel_gofSearchPbS_PiS0_iii_param_3,
	.param .u32 _Z16kernel_gofSearchPbS_PiS0_iii_param_4,
	.param .u32 _Z16kernel_gofSearchPbS_PiS0_iii_param_5,
	.param .u32 _Z16kernel_gofSearchPbS_PiS0_iii_param_6
)
{
	.reg .pred 	%p<28>;
	.reg .b16 	%rs<23>;
	.reg .b32 	%r<66>;
	.reg .b64 	%rd<32>;

	ld.param.u64 	%rd11, [_Z16kernel_gofSearchPbS_PiS0_iii_param_0];
	ld.param.u64 	%rd8, [_Z16kernel_gofSearchPbS_PiS0_iii_param_1];
	ld.param.u64 	%rd9, [_Z16kernel_gofSearchPbS_PiS0_iii_param_2];
	ld.param.u64 	%rd10, [_Z16kernel_gofSearchPbS_PiS0_iii_param_3];
	ld.param.u32 	%r33, [_Z16kernel_gofSearchPbS_PiS0_iii_param_4];
	ld.param.u32 	%r34, [_Z16kernel_gofSearchPbS_PiS0_iii_param_5];
	ld.param.u32 	%r35, [_Z16kernel_gofSearchPbS_PiS0_iii_param_6];
	cvta.to.global.u64 	%rd1, %rd11;
	mov.u32 	%r36, %ntid.x;
	mov.u32 	%r37, %ctaid.x;
	mov.u32 	%r38, %tid.x;
	mad.lo.s32 	%r1, %r36, %r37, %r38;
	mul.lo.s32 	%r39, %r35, %r34;
	setp.ge.s32 	%p4, %r1, %r39;
	@%p4 bra 	$L__BB1_24;
	div.s32 	%r2, %r1, %r34;
	mul.lo.s32 	%r41, %r2, %r34;
	sub.s32 	%r3, %r1, %r41;
	setp.lt.s32 	%p5, %r33, 1;
	mov.b32 	%r40, -1;
	mov.u32 	%r65, %r40;
	@%p5 bra 	$L__BB1_23;
	add.s32 	%r5, %r3, 1;
	cvta.to.global.u64 	%rd2, %rd10;
	cvta.to.global.u64 	%rd3, %rd8;
	mov.b32 	%r58, 0;
	mov.u32 	%r59, %r58;
$L__BB1_3:
	shl.b32 	%r43, %r58, 1;
	mul.wide.u32 	%rd12, %r43, 4;
	add.s64 	%rd13, %rd2, %rd12;
	ld.global.u32 	%r8, [%rd13];
	ld.global.u32 	%r44, [%rd13+4];
	add.s32 	%r10, %r8, %r3;
	add.s32 	%r45, %r10, 2;
	setp.ge.s32 	%p6, %r45, %r34;
	add.s32 	%r11, %r44, %r2;
	add.s32 	%r46, %r11, 2;
	setp.ge.s32 	%p7, %r46, %r35;
	or.pred  	%p8, %p6, %p7;
	@%p8 bra 	$L__BB1_22;
	setp.lt.s32 	%p9, %r44, -1;
	mov.b16 	%rs5, 1;
	mov.u16 	%rs19, %rs5;
	@%p9 bra 	$L__BB1_9;
	add.s32 	%r12, %r44, 1;
	mov.b32 	%r60, 0;
	cvt.s64.s32 	%rd17, %r10;
	bra.uni 	$L__BB1_7;
$L__BB1_6:
	add.s32 	%r13, %r60, 1;
	setp.eq.s32 	%p12, %r60, %r12;
	mov.u32 	%r60, %r13;
	mov.u16 	%rs19, %rs5;
	@%p12 bra 	$L__BB1_9;
$L__BB1_7:
	add.s32 	%r48, %r60, %r2;
	mul.lo.s32 	%r15, %r48, %r34;
	add.s32 	%r49, %r15, %r3;
	cvt.s64.s32 	%rd14, %r49;
	add.s64 	%rd15, %rd1, %rd14;
	ld.global.u8 	%rs7, [%rd15];
	setp.ne.s16 	%p10, %rs7, 0;
	mov.b16 	%rs19, 0;
	@%p10 bra 	$L__BB1_9;
	cvt.s64.s32 	%rd16, %r15;
	add.s64 	%rd18, %rd17, %rd16;
	add.s64 	%rd19, %rd1, %rd18;
	ld.global.u8 	%rs9, [%rd19+1];
	setp.eq.s16 	%p11, %rs9, 0;
	@%p11 bra 	$L__BB1_6;
$L__BB1_9:
	add.s32 	%r16, %r11, 1;
	setp.lt.s32 	%p13, %r8, -1;
	mov.u16 	%rs21, %rs19;
	@%p13 bra 	$L__BB1_14;
	add.s32 	%r17, %r8, 1;
	mul.lo.s32 	%r18, %r16, %r34;
	mov.b32 	%r61, 0;
	bra.uni 	$L__BB1_12;
$L__BB1_11:
	add.s32 	%r19, %r61, 1;
	setp.eq.s32 	%p16, %r61, %r17;
	mov.u32 	%r61, %r19;
	mov.u16 	%rs21, %rs19;
	@%p16 bra 	$L__BB1_14;
$L__BB1_12:
	add.s32 	%r21, %r61, %r3;
	add.s32 	%r51, %r21, %r41;
	cvt.s64.s32 	%rd20, %r51;
	add.s64 	%rd21, %rd1, %rd20;
	ld.global.u8 	%rs12, [%rd21];
	setp.ne.s16 	%p14, %rs12, 0;
	mov.b16 	%rs21, 0;
	@%p14 bra 	$L__BB1_14;
	add.s32 	%r52, %r21, %r18;
	cvt.s64.s32 	%rd22, %r52;
	add.s64 	%rd23, %rd1, %rd22;
	ld.global.u8 	%rs14, [%rd23];
	setp.eq.s16 	%p15, %rs14, 0;
	@%p15 bra 	$L__BB1_11;
$L__BB1_14:
	setp.lt.s32 	%p17, %r44, 1;
	setp.eq.s16 	%p27, %rs21, 0;
	or.pred  	%p18, %p17, %p27;
	@%p18 bra 	$L__BB1_21;
	setp.lt.s32 	%p19, %r8, 1;
	mov.u32 	%r65, %r58;
	@%p19 bra 	$L__BB1_23;
	cvt.s64.s32 	%rd24, %r59;
	neg.s32 	%r22, %r8;
	add.s64 	%rd4, %rd3, %rd24;
	mov.b32 	%r62, 0;
$L__BB1_17:
	mov.u16 	%rs3, %rs21;
	add.s32 	%r54, %r2, %r62;
	mad.lo.s32 	%r55, %r34, %r54, %r34;
	mul.wide.u32 	%rd25, %r8, %r62;
	add.s64 	%rd31, %rd4, %rd25;
	add.s32 	%r63, %r5, %r55;
	mov.u32 	%r64, %r22;
$L__BB1_18:
	cvt.s64.s32 	%rd26, %r63;
	add.s64 	%rd27, %rd1, %rd26;
	ld.global.u8 	%rs16, [%rd27];
	ld.global.u8 	%rs17, [%rd31];
	setp.ne.s16 	%p20, %rs16, %rs17;
	mov.b16 	%rs21, 0;
	@%p20 bra 	$L__BB1_20;
	add.s32 	%r64, %r64, 1;
	setp.ne.s32 	%p21, %r64, 0;
	add.s64 	%rd31, %rd31, 1;
	add.s32 	%r63, %r63, 1;
	mov.u16 	%rs21, %rs3;
	@%p21 bra 	$L__BB1_18;
$L__BB1_20:
	add.s32 	%r62, %r62, 1;
	setp.lt.s32 	%p22, %r62, %r44;
	and.b16  	%rs18, %rs21, 255;
	setp.eq.s16 	%p27, %rs18, 0;
	setp.ne.s16 	%p23, %rs18, 0;
	and.pred  	%p24, %p22, %p23;
	@%p24 bra 	$L__BB1_17;
$L__BB1_21:
	not.pred 	%p25, %p27;
	mov.u32 	%r65, %r58;
	@%p25 bra 	$L__BB1_23;
$L__BB1_22:
	mad.lo.s32 	%r59, %r44, %r8, %r59;
	add.s32 	%r58, %r58, 1;
	setp.ne.s32 	%p26, %r58, %r33;
	mov.u32 	%r65, %r40;
	@%p26 bra 	$L__BB1_3;
$L__BB1_23:
	mad.lo.s32 	%r57, %r2, %r34, %r3;
	cvta.to.global.u64 	%rd28, %rd9;
	mul.wide.s32 	%rd29, %r57, 4;
	add.s64 	%rd30, %rd28, %rd29;
	st.global.u32 	[%rd30], %r65;
$L__BB1_24:
	ret;

}


// ===== COMPILED SASS (sm_100) =====

	.target	sm_100

	.elftype	@"ET_EXEC"


//--------------------- .note.nv.tkinfo           --------------------------
	.section	.note.nv.tkinfo,"",@"SHT_NOTE"
	.sectionflags	@"SHF_NOTE_NV_TKINFO"
	.tkinfo
        /*0018*/ 	.word	0x00000002
        /*0030*/ 	.string	""
        /*0030*/ 	.string	"ptxas"
        /*0030*/ 	.string	"Cuda compilation tools, release 13.0, V13.0.88"
        /*0030*/ 	.string	"Build cuda_13.0.r13.0/compiler.36424714_0"
        /*0030*/ 	.string	"-arch sm_100 -m 64 "



//--------------------- .note.nv.cuinfo           --------------------------
	.section	.note.nv.cuinfo,"",@"SHT_NOTE"
	.sectionflags	@"SHF_NOTE_NV_CUINFO"
        /*0018*/ 	.short	0x0002
        /*001a*/ 	.short	0x0064
        /*001c*/ 	.short	0x0082
	.zero		2


//--------------------- .nv.info                  --------------------------
	.section	.nv.info,"",@"SHT_CUDA_INFO"
	.align	4


	//----- nvinfo : EIATTR_REGCOUNT
	.align		4
        /*0000*/ 	.byte	0x04, 0x2f
        /*0002*/ 	.short	(.L_1 - .L_0)
	.align		4
.L_0:
        /*0004*/ 	.word	index@(_Z10kernel_gofPbS_ii)
        /*0008*/ 	.word	0x00000010


	//----- nvinfo : EIATTR_FRAME_SIZE
	.align		4
.L_1:
        /*000c*/ 	.byte	0x04, 0x11
        /*000e*/ 	.short	(.L_3 - .L_2)
	.align		4
.L_2:
        /*0010*/ 	.word	index@(_Z10kernel_gofPbS_ii)
        /*0014*/ 	.word	0x00000000


	//----- nvinfo : EIATTR_REGCOUNT
	.align		4
.L_3:
        /*0018*/ 	.byte	0x04, 0x2f
        /*001a*/ 	.short	(.L_5 - .L_4)
	.align		4
.L_4:
        /*001c*/ 	.word	index@(_Z16kernel_gofSearchPbS_PiS0_iii)
        /*0020*/ 	.word	0x00000017


	//----- nvinfo : EIATTR_FRAME_SIZE
	.align		4
.L_5:
        /*0024*/ 	.byte	0x04, 0x11
        /*0026*/ 	.short	(.L_7 - .L_6)
	.align		4
.L_6:
        /*0028*/ 	.word	index@(_Z16kernel_gofSearchPbS_PiS0_iii)
        /*002c*/ 	.word	0x00000000


	//----- nvinfo : EIATTR_MIN_STACK_SIZE
	.align		4
.L_7:
        /*0030*/ 	.byte	0x04, 0x12
        /*0032*/ 	.short	(.L_9 - .L_8)
	.align		4
.L_8:
        /*0034*/ 	.word	index@(_Z16kernel_gofSearchPbS_PiS0_iii)
        /*0038*/ 	.word	0x00000000


	//----- nvinfo : EIATTR_MIN_STACK_SIZE
	.align		4
.L_9:
        /*003c*/ 	.byte	0x04, 0x12
        /*003e*/ 	.short	(.L_11 - .L_10)
	.align		4
.L_10:
        /*0040*/ 	.word	index@(_Z10kernel_gofPbS_ii)
        /*0044*/ 	.word	0x00000000
.L_11:


//--------------------- .nv.compat                --------------------------
	.section	.nv.compat,"",@"SHT_CUDA_COMPAT_INFO"
	.align	4
        /*0000*/ 	.byte	0x02, 0x09, 0x00, 0x00, 0x02, 0x02, 0x01, 0x00, 0x02, 0x05, 0x05, 0x00, 0x03, 0x07, 0x01, 0x01
        /*0010*/ 	.byte	0x02, 0x03, 0x00, 0x00, 0x02, 0x06, 0x01, 0x00, 0x04, 0x0b, 0x08, 0x00, 0x09, 0x00, 0x00, 0x00
        /*0020*/ 	.byte	0x00, 0x00, 0x00, 0x00


//--------------------- .nv.info._Z16kernel_gofSearchPbS_PiS0_iii --------------------------
	.section	.nv.info._Z16kernel_gofSearchPbS_PiS0_iii,"",@"SHT_CUDA_INFO"
	.sectionflags	@""
	.align	4


	//----- nvinfo : EIATTR_CUDA_API_VERSION
	.align		4
        /*0000*/ 	.byte	0x04, 0x37
        /*0002*/ 	.short	(.L_13 - .L_12)
.L_12:
        /*0004*/ 	.word	0x00000082


	//----- nvinfo : EIATTR_KPARAM_INFO
	.align		4
.L_13:
        /*0008*/ 	.byte	0x04, 0x17
        /*000a*/ 	.short	(.L_15 - .L_14)
.L_14:
        /*000c*/ 	.word	0x00000000
        /*0010*/ 	.short	0x0006
        /*0012*/ 	.short	0x0028
        /*0014*/ 	.byte	0x00, 0xf0, 0x11, 0x00


	//----- nvinfo : EIATTR_KPARAM_INFO
	.align		4
.L_15:
        /*0018*/ 	.byte	0x04, 0x17
        /*001a*/ 	.short	(.L_17 - .L_16)
.L_16:
        /*001c*/ 	.word	0x00000000
        /*0020*/ 	.short	0x0005
        /*0022*/ 	.short	0x0024
        /*0024*/ 	.byte	0x00, 0xf0, 0x11, 0x00


	//----- nvinfo : EIATTR_KPARAM_INFO
	.align		4
.L_17:
        /*0028*/ 	.byte	0x04, 0x17
        /*002a*/ 	.short	(.L_19 - .L_18)
.L_18:
        /*002c*/ 	.word	0x00000000
        /*0030*/ 	.short	0x0004
        /*0032*/ 	.short	0x0020
        /*0034*/ 	.byte	0x00, 0xf0, 0x11, 0x00


	//----- nvinfo : EIATTR_KPARAM_INFO
	.align		4
.L_19:
        /*0038*/ 	.byte	0x04, 0x17
        /*003a*/ 	.short	(.L_21 - .L_20)
.L_20:
        /*003c*/ 	.word	0x00000000
        /*0040*/ 	.short	0x0003
        /*0042*/ 	.short	0x0018
        /*0044*/ 	.byte	0x00, 0xf5, 0x21, 0x00


	//----- nvinfo : EIATTR_KPARAM_INFO
	.align		4
.L_21:
        /*0048*/ 	.byte	0x04, 0x17
        /*004a*/ 	.short	(.L_23 - .L_22)
.L_22:
        /*004c*/ 	.word	0x00000000
        /*0050*/ 	.short	0x0002
        /*0052*/ 	.short	0x0010
        /*0054*/ 	.byte	0x00, 0xf5, 0x21, 0x00


	//----- nvinfo : EIATTR_KPARAM_INFO
	.align		4
.L_23:
        /*0058*/ 	.byte	0x04, 0x17
        /*005a*/ 	.short	(.L_25 - .L_24)
.L_24:
        /*005c*/ 	.word	0x00000000
        /*0060*/ 	.short	0x0001
        /*0062*/ 	.short	0x0008
        /*0064*/ 	.byte	0x00, 0xf5, 0x21, 0x00


	//----- nvinfo : EIATTR_KPARAM_INFO
	.align		4
.L_25:
        /*0068*/ 	.byte	0x04, 0x17
        /*006a*/ 	.short	(.L_27 - .L_26)
.L_26:
        /*006c*/ 	.word	0x00000000
        /*0070*/ 	.short	0x0000
        /*0072*/ 	.short	0x0000
        /*0074*/ 	.byte	0x00, 0xf5, 0x21, 0x00


	//----- nvinfo : EIATTR_SPARSE_MMA_MASK
	.align		4
.L_27:
        /*0078*/ 	.byte	0x03, 0x50
        /*007a*/ 	.short	0x0000


	//----- nvinfo : EIATTR_MAXREG_COUNT
	.align		4
        /*007c*/ 	.byte	0x03, 0x1b
        /*007e*/ 	.short	0x00ff


	//----- nvinfo : EIATTR_MERCURY_ISA_VERSION
	.align		4
        /*0080*/ 	.byte	0x03, 0x5f
        /*0082*/ 	.short	0x0101


	//----- nvinfo : EIATTR_VRC_CTA_INIT_COUNT
	.align		4
        /*0084*/ 	.byte	0x02, 0x4a
	.zero		1
	.zero		1


	//----- nvinfo : EIATTR_EXIT_INSTR_OFFSETS
	.align		4
        /*0088*/ 	.byte	0x04, 0x1c
        /*008a*/ 	.short	(.L_29 - .L_28)


	//   ....[0]....
.L_28:
        /*008c*/ 	.word	0x00000090


	//   ....[1]....
        /*0090*/ 	.word	0x00000b40


	//----- nvinfo : EIATTR_CRS_STACK_SIZE
	.align		4
.L_29:
        /*0094*/ 	.byte	0x04, 0x1e
        /*0096*/ 	.short	(.L_31 - .L_30)
.L_30:
        /*0098*/ 	.word	0x00000000


	//----- nvinfo : EIATTR_CBANK_PARAM_SIZE
	.align		4
.L_31:
        /*009c*/ 	.byte	0x03, 0x19
        /*009e*/ 	.short	0x002c


	//----- nvinfo : EIATTR_PARAM_CBANK
	.align		4
        /*00a0*/ 	.byte	0x04, 0x0a
        /*00a2*/ 	.short	(.L_33 - .L_32)
	.align		4
.L_32:
        /*00a4*/ 	.word	index@(.nv.constant0._Z16kernel_gofSearchPbS_PiS0_iii)
        /*00a8*/ 	.short	0x0380
        /*00aa*/ 	.short	0x002c


	//----- nvinfo : EIATTR_SW_WAR
	.align		4
.L_33:
        /*00ac*/ 	.byte	0x04, 0x36
        /*00ae*/ 	.short	(.L_35 - .L_34)
.L_34:
        /*00b0*/ 	.word	0x00000008
.L_35:


//--------------------- .nv.info._Z10kernel_gofPbS_ii --------------------------
	.section	.nv.info._Z10kernel_gofPbS_ii,"",@"SHT_CUDA_INFO"
	.sectionflags	@""
	.align	4


	//----- nvinfo : EIATTR_CUDA_API_VERSION
	.align		4
        /*0000*/ 	.byte	0x04, 0x37
        /*0002*/ 	.short	(.L_37 - .L_36)
.L_36:
        /*0004*/ 	.word	0x00000082


	//----- nvinfo : EIATTR_KPARAM_INFO
	.align		4
.L_37:
        /*0008*/ 	.byte	0x04, 0x17
        /*000a*/ 	.short	(.L_39 - .L_38)
.L_38:
        /*000c*/ 	.word	0x00000000
        /*0010*/ 	.short	0x0003
        /*0012*/ 	.short	0x0014
        /*0014*/ 	.byte	0x00, 0xf0, 0x11, 0x00


	//----- nvinfo : EIATTR_KPARAM_INFO
	.align		4
.L_39:
        /*0018*/ 	.byte	0x04, 0x17
        /*001a*/ 	.short	(.L_41 - .L_40)
.L_40:
        /*001c*/ 	.word	0x00000000
        /*0020*/ 	.short	0x0002
        /*0022*/ 	.short	0x0010
        /*0024*/ 	.byte	0x00, 0xf0, 0x11, 0x00


	//----- nvinfo : EIATTR_KPARAM_INFO
	.align		4
.L_41:
        /*0028*/ 	.byte	0x04, 0x17
        /*002a*/ 	.short	(.L_43 - .L_42)
.L_42:
        /*002c*/ 	.word	0x00000000
        /*0030*/ 	.short	0x0001
        /*0032*/ 	.short	0x0008
        /*0034*/ 	.byte	0x00, 0xf5, 0x21, 0x00


	//----- nvinfo : EIATTR_KPARAM_INFO
	.align		4
.L_43:
        /*0038*/ 	.byte	0x04, 0x17
        /*003a*/ 	.short	(.L_45 - .L_44)
.L_44:
        /*003c*/ 	.word	0x00000000
        /*0040*/ 	.short	0x0000
        /*0042*/ 	.short	0x0000
        /*0044*/ 	.byte	0x00, 0xf5, 0x21, 0x00


	//----- nvinfo : EIATTR_SPARSE_MMA_MASK
	.align		4
.L_45:
        /*0048*/ 	.byte	0x03, 0x50
        /*004a*/ 	.short	0x0000


	//----- nvinfo : EIATTR_MAXREG_COUNT
	.align		4
        /*004c*/ 	.byte	0x03, 0x1b
        /*004e*/ 	.short	0x00ff


	//----- nvinfo : EIATTR_MERCURY_ISA_VERSION
	.align		4
        /*0050*/ 	.byte	0x03, 0x5f
        /*0052*/ 	.short	0x0101


	//----- nvinfo : EIATTR_VRC_CTA_INIT_COUNT
	.align		4
        /*0054*/ 	.byte	0x02, 0x4a
	.zero		1
	.zero		1


	//----- nvinfo : EIATTR_EXIT_INSTR_OFFSETS
	.align		4
        /*0058*/ 	.byte	0x04, 0x1c
        /*005a*/ 	.short	(.L_47 - .L_46)


	//   ....[0]....
.L_46:
        /*005c*/ 	.word	0x00000090


	//   ....[1]....
        /*0060*/ 	.word	0x000006a0


	//----- nvinfo : EIATTR_CRS_STACK_SIZE
	.align		4
.L_47:
        /*0064*/ 	.byte	0x04, 0x1e
        /*0066*/ 	.short	(.L_49 - .L_48)
.L_48:
        /*0068*/ 	.word	0x00000000


	//----- nvinfo : EIATTR_CBANK_PARAM_SIZE
	.align		4
.L_49:
        /*006c*/ 	.byte	0x03, 0x19
        /*006e*/ 	.short	0x0018


	//----- nvinfo : EIATTR_PARAM_CBANK
	.align		4
        /*0070*/ 	.byte	0x04, 0x0a
        /*0072*/ 	.short	(.L_51 - .L_50)
	.align		4
.L_50:
        /*0074*/ 	.word	index@(.nv.constant0._Z10kernel_gofPbS_ii)
        /*0078*/ 	.short	0x0380
        /*007a*/ 	.short	0x0018


	//----- nvinfo : EIATTR_SW_WAR
	.align		4
.L_51:
        /*007c*/ 	.byte	0x04, 0x36
        /*007e*/ 	.short	(.L_53 - .L_52)
.L_52:
        /*0080*/ 	.word	0x00000008
.L_53:


//--------------------- .nv.callgraph             --------------------------
	.section	.nv.callgraph,"",@"SHT_CUDA_CALLGRAPH"
	.align	4
	.sectionentsize	8
	.align		4
        /*0000*/ 	.word	0x00000000
	.align		4
        /*0004*/ 	.word	0xffffffff
	.align		4
        /*0008*/ 	.word	0x00000000
	.align		4
        /*000c*/ 	.word	0xfffffffe
	.align		4
        /*0010*/ 	.word	0x00000000
	.align		4
        /*0014*/ 	.word	0xfffffffd
	.align		4
        /*0018*/ 	.word	0x00000000
	.align		4
        /*001c*/ 	.word	0xfffffffc


//--------------------- .text._Z16kernel_gofSearchPbS_PiS0_iii --------------------------
	.section	.text._Z16kernel_gofSearchPbS_PiS0_iii,"ax",@progbits
	.align	128
        .global         _Z16kernel_gofSearchPbS_PiS0_iii
        .type           _Z16kernel_gofSearchPbS_PiS0_iii,@function
        .size           _Z16kernel_gofSearchPbS_PiS0_iii,(.L_x_23 - _Z16kernel_gofSearchPbS_PiS0_iii)
        .other          _Z16kernel_gofSearchPbS_PiS0_iii,@"STO_CUDA_ENTRY STV_DEFAULT"
_Z16kernel_gofSearchPbS_PiS0_iii:
.text._Z16kernel_gofSearchPbS_PiS0_iii:
[----:B------:R-:W-:Y:S01]  /*0000*/  LDC R1, c[0x0][0x37c] ;  /* 0x0000df00ff017b82 */ /* 0x000fe20000000800 */
[----:B------:R-:W0:Y:S07]  /*0010*/  S2R R4, SR_CTAID.X ;  /* 0x0000000000047919 */ /* 0x000e2e0000002500 */
[----:B------:R-:W1:Y:S01]  /*0020*/  LDC R5, c[0x0][0x3a4] ;  /* 0x0000e900ff057b82 */ /* 0x000e620000000800 */
[----:B------:R-:W0:Y:S01]  /*0030*/  LDCU UR4, c[0x0][0x360] ;  /* 0x00006c00ff0477ac */ /* 0x000e220008000800 */
[----:B------:R-:W0:Y:S01]  /*0040*/  S2R R3, SR_TID.X ;  /* 0x0000000000037919 */ /* 0x000e220000002100 */
[----:B------:R-:W1:Y:S01]  /*0050*/  LDCU UR5, c[0x0][0x3a8] ;  /* 0x00007500ff0577ac */ /* 0x000e620008000800 */
[----:B0-----:R-:W-:-:S02]  /*0060*/  IMAD R4, R4, UR4, R3 ;  /* 0x0000000404047c24 */ /* 0x001fc4000f8e0203 */
[----:B-1----:R-:W-:-:S05]  /*0070*/  IMAD R3, R5, UR5, RZ ;  /* 0x0000000505037c24 */ /* 0x002fca000f8e02ff */
[----:B------:R-:W-:-:S13]  /*0080*/  ISETP.GE.AND P0, PT, R4, R3, PT ;  /* 0x000000030400720c */ /* 0x000fda0003f06270 */
[----:B------:R-:W-:Y:S05]  /*0090*/  @P0 EXIT ;  /* 0x000000000000094d */ /* 0x000fea0003800000 */
[----:B------:R-:W-:Y:S01]  /*00a0*/  IABS R6, R5 ;  /* 0x0000000500067213 */ /* 0x000fe20000000000 */
[----:B------:R-:W0:Y:S01]  /*00b0*/  LDCU UR6, c[0x0][0x3a0] ;  /* 0x00007400ff0677ac */ /* 0x000e220008000800 */
[----:B------:R-:W-:Y:S01]  /*00c0*/  IABS R8, R4 ;  /* 0x0000000400087213 */ /* 0x000fe20000000000 */
[----:B------:R-:W-:Y:S01]  /*00d0*/  IMAD.MOV.U32 R9, RZ, RZ, -0x1 ;  /* 0xffffffffff097424 */ /* 0x000fe200078e00ff */
[----:B------:R-:W1:Y:S01]  /*00e0*/  I2F.RP R0, R6 ;  /* 0x0000000600007306 */ /* 0x000e620000209400 */
[----:B------:R-:W2:Y:S07]  /*00f0*/  LDCU.64 UR4, c[0x0][0x358] ;  /* 0x00006b00ff0477ac */ /* 0x000eae0008000a00 */
[----:B-1----:R-:W1:Y:S01]  /*0100*/  MUFU.RCP R0, R0 ;  /* 0x0000000000007308 */ /* 0x002e620000001000 */
[----:B0-----:R-:W-:Y:S01]  /*0110*/  UISETP.GE.AND UP0, UPT, UR6, 0x1, UPT ;  /* 0x000000010600788c */ /* 0x001fe2000bf06270 */
[----:B-1----:R-:W-:-:S06]  /*0120*/  VIADD R2, R0, 0xffffffe ;  /* 0x0ffffffe00027836 */ /* 0x002fcc0000000000 */
[----:B------:R0:W1:Y:S02]  /*0130*/  F2I.FTZ.U32.TRUNC.NTZ R3, R2 ;  /* 0x0000000200037305 */ /* 0x000064000021f000 */
[----:B0-----:R-:W-:Y:S02]  /*0140*/  IMAD.MOV.U32 R2, RZ, RZ, RZ ;  /* 0x000000ffff027224 */ /* 0x001fe400078e00ff */
[----:B-1----:R-:W-:-:S04]  /*0150*/  IMAD.MOV R7, RZ, RZ, -R3 ;  /* 0x000000ffff077224 */ /* 0x002fc800078e0a03 */
[----:B------:R-:W-:-:S04]  /*0160*/  IMAD R7, R7, R6, RZ ;  /* 0x0000000607077224 */ /* 0x000fc800078e02ff */
[----:B------:R-:W-:Y:S01]  /*0170*/  IMAD.HI.U32 R3, R3, R7, R2 ;  /* 0x0000000703037227 */ /* 0x000fe200078e0002 */
[----:B------:R-:W-:-:S03]  /*0180*/  LOP3.LUT R2, R4, R5, RZ, 0x3c, !PT ;  /* 0x0000000504027212 */ /* 0x000fc600078e3cff */
[----:B------:R-:W-:Y:S01]  /*0190*/  IMAD.MOV.U32 R7, RZ, RZ, R8 ;  /* 0x000000ffff077224 */ /* 0x000fe200078e0008 */
[----:B------:R-:W-:-:S03]  /*01a0*/  ISETP.GE.AND P1, PT, R2, RZ, PT ;  /* 0x000000ff0200720c */ /* 0x000fc60003f26270 */
[----:B------:R-:W-:-:S04]  /*01b0*/  IMAD.HI.U32 R0, R3, R7, RZ ;  /* 0x0000000703007227 */ /* 0x000fc800078e00ff */
[----:B------:R-:W-:-:S04]  /*01c0*/  IMAD.MOV R3, RZ, RZ, -R0 ;  /* 0x000000ffff037224 */ /* 0x000fc800078e0a00 */
[----:B------:R-:W-:-:S05]  /*01d0*/  IMAD R3, R6, R3, R7 ;  /* 0x0000000306037224 */ /* 0x000fca00078e0207 */
[----:B------:R-:W-:-:S13]  /*01e0*/  ISETP.GT.U32.AND P2, PT, R6, R3, PT ;  /* 0x000000030600720c */ /* 0x000fda0003f44070 */
[----:B------:R-:W-:Y:S02]  /*01f0*/  @!P2 IMAD.IADD R3, R3, 0x1, -R6 ;  /* 0x000000010303a824 */ /* 0x000fe400078e0a06 */
[----:B------:R-:W-:Y:S01]  /*0200*/  @!P2 VIADD R0, R0, 0x1 ;  /* 0x000000010000a836 */ /* 0x000fe20000000000 */
[----:B------:R-:W-:Y:S02]  /*0210*/  ISETP.NE.AND P2, PT, R5, RZ, PT ;  /* 0x000000ff0500720c */ /* 0x000fe40003f45270 */
[----:B------:R-:W-:-:S13]  /*0220*/  ISETP.GE.U32.AND P0, PT, R3, R6, PT ;  /* 0x000000060300720c */ /* 0x000fda0003f06070 */
[----:B------:R-:W-:-:S04]  /*0230*/  @P0 VIADD R0, R0, 0x1 ;  /* 0x0000000100000836 */ /* 0x000fc80000000000 */
[----:B------:R-:W-:Y:S01]  /*0240*/  @!P1 IMAD.MOV R0, RZ, RZ, -R0 ;  /* 0x000000ffff009224 */ /* 0x000fe200078e0a00 */
[----:B------:R-:W-:-:S05]  /*0250*/  @!P2 LOP3.LUT R0, RZ, R5, RZ, 0x33, !PT ;  /* 0x00000005ff00a212 */ /* 0x000fca00078e33ff */
[----:B------:R-:W-:-:S04]  /*0260*/  IMAD.MOV R3, RZ, RZ, -R0 ;  /* 0x000000ffff037224 */ /* 0x000fc800078e0a00 */
[----:B------:R-:W-:Y:S01]  /*0270*/  IMAD R3, R5, R3, R4 ;  /* 0x0000000305037224 */ /* 0x000fe200078e0204 */
[----:B--2---:R-:W-:Y:S06]  /*0280*/  BRA.U !UP0, `(.L_x_0) ;  /* 0x0000000908187547 */ /* 0x004fec000b800000 */
[----:B------:R-:W-:Y:S01]  /*0290*/  BSSY.RECONVERGENT B1, `(.L_x_0) ;  /* 0x0000085000017945 */ /* 0x000fe20003800200 */
[----:B------:R-:W-:Y:S02]  /*02a0*/  IADD3 R2, PT, PT, R3, 0x1, RZ ;  /* 0x0000000103027810 */ /* 0x000fe40007ffe0ff */
[----:B------:R-:W-:Y:S01]  /*02b0*/  CS2R R4, SRZ ;  /* 0x0000000000047805 */ /* 0x000fe2000001ff00 */
[----:B------:R-:W0:Y:S06]  /*02c0*/  LDCU UR8, c[0x0][0x3a4] ;  /* 0x00007480ff0877ac */ /* 0x000e2c0008000800 */
.L_x_15:
[----:B------:R-:W1:Y:S01]  /*02d0*/  LDC.64 R10, c[0x0][0x398] ;  /* 0x0000e600ff0a7b82 */ /* 0x000e620000000a00 */
[----:B------:R-:W-:Y:S01]  /*02e0*/  IMAD.SHL.U32 R7, R4, 0x2, RZ ;  /* 0x0000000204077824 */ /* 0x000fe200078e00ff */
[----:B------:R-:W2:Y:S01]  /*02f0*/  LDCU UR6, c[0x0][0x3a8] ;  /* 0x00007500ff0677ac */ /* 0x000ea20008000800 */
[----:B------:R-:W3:Y:S02]  /*0300*/  LDCU UR7, c[0x0][0x3a4] ;  /* 0x00007480ff0777ac */ /* 0x000ee40008000800 */
[----:B-1----:R-:W-:-:S05]  /*0310*/  IMAD.WIDE.U32 R10, R7, 0x4, R10 ;  /* 0x00000004070a7825 */ /* 0x002fca00078e000a */
[----:B------:R-:W4:Y:S04]  /*0320*/  LDG.E R6, desc[UR4][R10.64+0x4] ;  /* 0x000004040a067981 */ /* 0x000f28000c1e1900 */
[----:B------:R-:W5:Y:S01]  /*0330*/  LDG.E R8, desc[UR4][R10.64] ;  /* 0x000000040a087981 */ /* 0x000f62000c1e1900 */
[----:B------:R-:W-:Y:S01]  /*0340*/  BSSY.RELIABLE B0, `(.L_x_1) ;  /* 0x0000073000007945 */ /* 0x000fe20003800100 */
[----:B----4-:R-:W-:Y:S02]  /*0350*/  IMAD.IADD R9, R0, 0x1, R6 ;  /* 0x0000000100097824 */ /* 0x010fe400078e0206 */
[----:B-----5:R-:W-:Y:S02]  /*0360*/  IMAD.IADD R17, R3, 0x1, R8 ;  /* 0x0000000103117824 */ /* 0x020fe400078e0208 */
[----:B------:R-:W-:-:S02]  /*0370*/  VIADD R12, R9, 0x2 ;  /* 0x00000002090c7836 */ /* 0x000fc40000000000 */
[----:B------:R-:W-:-:S03]  /*0380*/  VIADD R7, R17, 0x2 ;  /* 0x0000000211077836 */ /* 0x000fc60000000000 */
[----:B--2---:R-:W-:-:S04]  /*0390*/  ISETP.GE.AND P0, PT, R12, UR6, PT ;  /* 0x000000060c007c0c */ /* 0x004fc8000bf06270 */
[----:B---3--:R-:W-:-:S13]  /*03a0*/  ISETP.GE.OR P0, PT, R7, UR7, P0 ;  /* 0x0000000707007c0c */ /* 0x008fda0008706670 */
[----:B------:R-:W-:Y:S05]  /*03b0*/  @P0 BRA `(.L_x_2) ;  /* 0x0000000400ac0947 */ /* 0x000fea0003800000 */
[----:B------:R-:W-:Y:S01]  /*03c0*/  ISETP.GE.AND P0, PT, R6, -0x1, PT ;  /* 0xffffffff0600780c */ /* 0x000fe20003f06270 */
[----:B------:R-:W-:Y:S01]  /*03d0*/  IMAD.MOV.U32 R7, RZ, RZ, 0x1 ;  /* 0x00000001ff077424 */ /* 0x000fe200078e00ff */
[----:B------:R-:W-:Y:S04]  /*03e0*/  BSSY.RECONVERGENT B2, `(.L_x_3) ;  /* 0x000001b000027945 */ /* 0x000fe80003800200 */
[----:B------:R-:W-:-:S07]  /*03f0*/  PRMT R7, R7, 0x5410, R7 ;  /* 0x0000541007077816 */ /* 0x000fce0000000007 */
[----:B------:R-:W-:Y:S05]  /*0400*/  @!P0 BRA `(.L_x_4) ;  /* 0x0000000000608947 */ /* 0x000fea0003800000 */
[----:B------:R-:W1:Y:S01]  /*0410*/  LDC.64 R10, c[0x0][0x380] ;  /* 0x0000e000ff0a7b82 */ /* 0x000e620000000a00 */
[----:B------:R-:W-:Y:S01]  /*0420*/  VIADD R16, R6, 0x1 ;  /* 0x0000000106107836 */ /* 0x000fe20000000000 */
[----:B------:R-:W-:Y:S01]  /*0430*/  SHF.R.S32.HI R18, RZ, 0x1f, R17 ;  /* 0x0000001fff127819 */ /* 0x000fe20000011411 */
[----:B------:R-:W-:-:S07]  /*0440*/  IMAD.MOV.U32 R15, RZ, RZ, RZ ;  /* 0x000000ffff0f7224 */ /* 0x000fce00078e00ff */
.L_x_5:
[----:B------:R-:W-:-:S05]  /*0450*/  IADD3 R7, PT, PT, R0, R15, RZ ;  /* 0x0000000f00077210 */ /* 0x000fca0007ffe0ff */
[----:B0-----:R-:W-:-:S04]  /*0460*/  IMAD R20, R7, UR8, RZ ;  /* 0x0000000807147c24 */ /* 0x001fc8000f8e02ff */
[----:B------:R-:W-:-:S05]  /*0470*/  IMAD.IADD R7, R3, 0x1, R20 ;  /* 0x0000000103077824 */ /* 0x000fca00078e0214 */
[----:B-1----:R-:W-:-:S04]  /*0480*/  IADD3 R12, P0, PT, R7, R10, RZ ;  /* 0x0000000a070c7210 */ /* 0x002fc80007f1e0ff */
[----:B------:R-:W-:-:S05]  /*0490*/  LEA.HI.X.SX32 R13, R7, R11, 0x1, P0 ;  /* 0x0000000b070d7211 */ /* 0x000fca00000f0eff */
[----:B------:R-:W2:Y:S01]  /*04a0*/  LDG.E.U8 R12, desc[UR4][R12.64] ;  /* 0x000000040c0c7981 */ /* 0x000ea2000c1e1100 */
[----:B------:R-:W-:Y:S02]  /*04b0*/  PRMT R7, R7, 0x5410, RZ ;  /* 0x0000541007077816 */ /* 0x000fe400000000ff */
[----:B--2---:R-:W-:-:S13]  /*04c0*/  ISETP.NE.AND P0, PT, R12, RZ, PT ;  /* 0x000000ff0c00720c */ /* 0x004fda0003f05270 */
[----:B------:R-:W-:Y:S05]  /*04d0*/  @P0 BRA `(.L_x_4) ;  /* 0x00000000002c0947 */ /* 0x000fea0003800000 */
[--C-:B------:R-:W-:Y:S02]  /*04e0*/  SHF.R.S32.HI R14, RZ, 0x1f, R20.reuse ;  /* 0x0000001fff0e7819 */ /* 0x100fe40000011414 */
[----:B------:R-:W-:-:S04]  /*04f0*/  IADD3 R12, P0, P1, R17, R10, R20 ;  /* 0x0000000a110c7210 */ /* 0x000fc8000791e014 */
[----:B------:R-:W-:-:S05]  /*0500*/  IADD3.X R13, PT, PT, R18, R11, R14, P0, P1 ;  /* 0x0000000b120d7210 */ /* 0x000fca00007e240e */
[----:B------:R-:W2:Y:S02]  /*0510*/  LDG.E.U8 R12, desc[UR4][R12.64+0x1] ;  /* 0x000001040c0c7981 */ /* 0x000ea4000c1e1100 */
[----:B--2---:R-:W-:-:S13]  /*0520*/  ISETP.NE.AND P0, PT, R12, RZ, PT ;  /* 0x000000ff0c00720c */ /* 0x004fda0003f05270 */
[----:B------:R-:W-:Y:S05]  /*0530*/  @P0 BRA `(.L_x_4) ;  /* 0x0000000000140947 */ /* 0x000fea0003800000 */
[C---:B------:R-:W-:Y:S01]  /*0540*/  ISETP.NE.AND P0, PT, R15.reuse, R16, PT ;  /* 0x000000100f00720c */ /* 0x040fe20003f05270 */
[----:B------:R-:W-:-:S12]  /*0550*/  VIADD R15, R15, 0x1 ;  /* 0x000000010f0f7836 */ /* 0x000fd80000000000 */
[----:B------:R-:W-:Y:S05]  /*0560*/  @P0 BRA `(.L_x_5) ;  /* 0xfffffffc00b80947 */ /* 0x000fea000383ffff */
[----:B------:R-:W-:-:S05]  /*0570*/  IMAD.MOV.U32 R7, RZ, RZ, 0x1 ;  /* 0x00000001ff077424 */ /* 0x000fca00078e00ff */
[----:B------:R-:W-:-:S07]  /*0580*/  PRMT R7, R7, 0x5410, R7 ;  /* 0x0000541007077816 */ /* 0x000fce0000000007 */
.L_x_4:
[----:B0-----:R-:W-:Y:S05]  /*0590*/  BSYNC.RECONVERGENT B2 ;  /* 0x0000000000027941 */ /* 0x001fea0003800200 */
.L_x_3:
[----:B------:R-:W-:Y:S01]  /*05a0*/  ISETP.GE.AND P0, PT, R8, -0x1, PT ;  /* 0xffffffff0800780c */ /* 0x000fe20003f06270 */
[----:B------:R-:W-:Y:S01]  /*05b0*/  BSSY.RECONVERGENT B2, `(.L_x_6) ;  /* 0x000001a000027945 */ /* 0x000fe20003800200 */
[----:B------:R-:W-:-:S11]  /*05c0*/  PRMT R7, R7, 0x7632, R7 ;  /* 0x0000763207077816 */ /* 0x000fd60000000007 */
[----:B------:R-:W-:Y:S05]  /*05d0*/  @!P0 BRA `(.L_x_7) ;  /* 0x00000000005c8947 */ /* 0x000fea0003800000 */
[----:B------:R-:W0:Y:S01]  /*05e0*/  LDC R19, c[0x0][0x3a4] ;  /* 0x0000e900ff137b82 */ /* 0x000e220000000800 */
[----:B------:R-:W-:Y:S02]  /*05f0*/  VIADD R15, R9, 0x1 ;  /* 0x00000001090f7836 */ /* 0x000fe40000000000 */
[----:B------:R-:W-:Y:S02]  /*0600*/  VIADD R17, R8, 0x1 ;  /* 0x0000000108117836 */ /* 0x000fe40000000000 */
[----:B------:R-:W-:-:S03]  /*0610*/  IMAD.MOV.U32 R14, RZ, RZ, RZ ;  /* 0x000000ffff0e7224 */ /* 0x000fc600078e00ff */
[----:B------:R-:W1:Y:S04]  /*0620*/  LDC.64 R10, c[0x0][0x380] ;  /* 0x0000e000ff0a7b82 */ /* 0x000e680000000a00 */
.L_x_8:
[----:B------:R-:W-:-:S04]  /*0630*/  IMAD.IADD R16, R3, 0x1, R14 ;  /* 0x0000000103107824 */ /* 0x000fc800078e020e */
[----:B0-----:R-:W-:-:S05]  /*0640*/  IMAD R9, R0, R19, R16 ;  /* 0x0000001300097224 */ /* 0x001fca00078e0210 */
[----:B-1----:R-:W-:-:S04]  /*0650*/  IADD3 R12, P0, PT, R9, R10, RZ ;  /* 0x0000000a090c7210 */ /* 0x002fc80007f1e0ff */
[----:B------:R-:W-:-:S05]  /*0660*/  LEA.HI.X.SX32 R13, R9, R11, 0x1, P0 ;  /* 0x0000000b090d7211 */ /* 0x000fca00000f0eff */
[----:B------:R-:W2:Y:S01]  /*0670*/  LDG.E.U8 R12, desc[UR4][R12.64] ;  /* 0x000000040c0c7981 */ /* 0x000ea2000c1e1100 */
[----:B------:R-:W-:Y:S02]  /*0680*/  PRMT R7, RZ, 0x7610, R7 ;  /* 0x00007610ff077816 */ /* 0x000fe40000000007 */
[----:B--2---:R-:W-:-:S13]  /*0690*/  ISETP.NE.AND P0, PT, R12, RZ, PT ;  /* 0x000000ff0c00720c */ /* 0x004fda0003f05270 */
[----:B------:R-:W-:Y:S05]  /*06a0*/  @P0 BRA `(.L_x_7) ;  /* 0x0000000000280947 */ /* 0x000fea0003800000 */
[----:B------:R-:W-:-:S05]  /*06b0*/  IMAD R9, R15, R19, R16 ;  /* 0x000000130f097224 */ /* 0x000fca00078e0210 */
[----:B------:R-:W-:-:S04]  /*06c0*/  IADD3 R12, P0, PT, R9, R10, RZ ;  /* 0x0000000a090c7210 */ /* 0x000fc80007f1e0ff */
[----:B------:R-:W-:-:S05]  /*06d0*/  LEA.HI.X.SX32 R13, R9, R11, 0x1, P0 ;  /* 0x0000000b090d7211 */ /* 0x000fca00000f0eff */
[----:B------:R-:W2:Y:S02]  /*06e0*/  LDG.E.U8 R12, desc[UR4][R12.64] ;  /* 0x000000040c0c7981 */ /* 0x000ea4000c1e1100 */
[----:B--2---:R-:W-:-:S13]  /*06f0*/  ISETP.NE.AND P0, PT, R12, RZ, PT ;  /* 0x000000ff0c00720c */ /* 0x004fda0003f05270 */
[----:B------:R-:W-:Y:S05]  /*0700*/  @P0 BRA `(.L_x_7) ;  /* 0x0000000000100947 */ /* 0x000fea0003800000 */
[C---:B------:R-:W-:Y:S01]  /*0710*/  ISETP.NE.AND P0, PT, R14.reuse, R17, PT ;  /* 0x000000110e00720c */ /* 0x040fe20003f05270 */
[----:B------:R-:W-:-:S12]  /*0720*/  VIADD R14, R14, 0x1 ;  /* 0x000000010e0e7836 */ /* 0x000fd80000000000 */
[----:B------:R-:W-:Y:S05]  /*0730*/  @P0 BRA `(.L_x_8) ;  /* 0xfffffffc00bc0947 */ /* 0x000fea000383ffff */
[----:B------:R-:W-:-:S07]  /*0740*/  PRMT R7, R7, 0x7632, R7 ;  /* 0x0000763207077816 */ /* 0x000fce0000000007 */
.L_x_7:
[----:B------:R-:W-:Y:S05]  /*0750*/  BSYNC.RECONVERGENT B2 ;  /* 0x0000000000027941 */ /* 0x000fea0003800200 */
.L_x_6:
[----:B------:R-:W-:-:S04]  /*0760*/  PRMT R9, R7, 0x9910, RZ ;  /* 0x0000991007097816 */ /* 0x000fc800000000ff */
[----:B------:R-:W-:-:S04]  /*0770*/  ISETP.NE.AND P0, PT, R9, RZ, PT ;  /* 0x000000ff0900720c */ /* 0x000fc80003f05270 */
[----:B------:R-:W-:Y:S02]  /*0780*/  ISETP.LT.OR P1, PT, R6, 0x1, !P0 ;  /* 0x000000010600780c */ /* 0x000fe40004721670 */
[----:B------:R-:W-:-:S11]  /*0790*/  PLOP3.LUT P0, PT, P0, PT, PT, 0x8, 0x80 ;  /* 0x000000000080781c */ /* 0x000fd6000070e170 */
[----:B------:R-:W-:Y:S05]  /*07a0*/  @P1 BRA `(.L_x_9) ;  /* 0x0000000000a41947 */ /* 0x000fea0003800000 */
[----:B------:R-:W-:Y:S02]  /*07b0*/  ISETP.GE.AND P0, PT, R8, 0x1, PT ;  /* 0x000000010800780c */ /* 0x000fe40003f06270 */
[----:B------:R-:W-:-:S11]  /*07c0*/  MOV R9, R4 ;  /* 0x0000000400097202 */ /* 0x000fd60000000f00 */
[----:B------:R-:W-:Y:S05]  /*07d0*/  @!P0 BREAK.RELIABLE B0 ;  /* 0x0000000000008942 */ /* 0x000fea0003800100 */
[----:B------:R-:W-:Y:S05]  /*07e0*/  @!P0 BRA `(.L_x_10) ;  /* 0x0000000000bc8947 */ /* 0x000fea0003800000 */
[----:B------:R-:W0:Y:S01]  /*07f0*/  LDCU.64 UR6, c[0x0][0x388] ;  /* 0x00007100ff0677ac */ /* 0x000e220008000a00 */
[----:B------:R-:W-:Y:S02]  /*0800*/  IMAD.MOV R18, RZ, RZ, -R8 ;  /* 0x000000ffff127224 */ /* 0x000fe400078e0a08 */
[----:B------:R-:W-:Y:S01]  /*0810*/  IMAD.MOV.U32 R9, RZ, RZ, RZ ;  /* 0x000000ffff097224 */ /* 0x000fe200078e00ff */
[----:B0-----:R-:W-:-:S04]  /*0820*/  IADD3 R10, P0, PT, R5, UR6, RZ ;  /* 0x00000006050a7c10 */ /* 0x001fc8000ff1e0ff */
[----:B------:R-:W-:-:S09]  /*0830*/  LEA.HI.X.SX32 R11, R5, UR7, 0x1, P0 ;  /* 0x00000007050b7c11 */ /* 0x000fd200080f0eff */
.L_x_14:
[----:B------:R-:W0:Y:S01]  /*0840*/  LDC R15, c[0x0][0x3a4] ;  /* 0x0000e900ff0f7b82 */ /* 0x000e220000000800 */
[----:B------:R-:W-:Y:S01]  /*0850*/  IMAD.IADD R14, R0, 0x1, R9 ;  /* 0x00000001000e7824 */ /* 0x000fe200078e0209 */
[----:B------:R-:W-:Y:S01]  /*0860*/  BSSY.RECONVERGENT B2, `(.L_x_11) ;  /* 0x0000018000027945 */ /* 0x000fe20003800200 */
[----:B------:R-:W-:Y:S01]  /*0870*/  IMAD.WIDE.U32 R12, R8, R9, R10 ;  /* 0x00000009080c7225 */ /* 0x000fe200078e000a */
[----:B------:R-:W-:-:S03]  /*0880*/  PRMT R20, R7, 0x7610, R20 ;  /* 0x0000761007147816 */ /* 0x000fc60000000014 */
[----:B------:R-:W-:Y:S02]  /*0890*/  IMAD.MOV.U32 R19, RZ, RZ, R13 ;  /* 0x000000ffff137224 */ /* 0x000fe400078e000d */
[----:B------:R-:W-:Y:S02]  /*08a0*/  IMAD.MOV.U32 R17, RZ, RZ, R18 ;  /* 0x000000ffff117224 */ /* 0x000fe400078e0012 */
[----:B0-----:R-:W-:Y:S02]  /*08b0*/  IMAD R15, R14, R15, R15 ;  /* 0x0000000f0e0f7224 */ /* 0x001fe400078e020f */
[----:B------:R-:W-:Y:S02]  /*08c0*/  IMAD.MOV.U32 R14, RZ, RZ, R12 ;  /* 0x000000ffff0e7224 */ /* 0x000fe400078e000c */
[----:B------:R-:W-:-:S07]  /*08d0*/  IMAD.IADD R16, R2, 0x1, R15 ;  /* 0x0000000102107824 */ /* 0x000fce00078e020f */
.L_x_13:
[----:B------:R-:W0:Y:S01]  /*08e0*/  LDCU.64 UR6, c[0x0][0x380] ;  /* 0x00007000ff0677ac */ /* 0x000e220008000a00 */
[----:B------:R-:W-:-:S05]  /*08f0*/  IMAD.MOV.U32 R15, RZ, RZ, R19 ;  /* 0x000000ffff0f7224 */ /* 0x000fca00078e0013 */
[----:B------:R-:W2:Y:S01]  /*0900*/  LDG.E.U8 R7, desc[UR4][R14.64] ;  /* 0x000000040e077981 */ /* 0x000ea2000c1e1100 */
[----:B0-----:R-:W-:-:S04]  /*0910*/  IADD3 R12, P0, PT, R16, UR6, RZ ;  /* 0x00000006100c7c10 */ /* 0x001fc8000ff1e0ff */
[----:B------:R-:W-:-:S05]  /*0920*/  LEA.HI.X.SX32 R13, R16, UR7, 0x1, P0 ;  /* 0x00000007100d7c11 */ /* 0x000fca00080f0eff */
[----:B------:R-:W2:Y:S02]  /*0930*/  LDG.E.U8 R12, desc[UR4][R12.64] ;  /* 0x000000040c0c7981 */ /* 0x000ea4000c1e1100 */
[----:B--2---:R-:W-:Y:S02]  /*0940*/  ISETP.NE.AND P0, PT, R12, R7, PT ;  /* 0x000000070c00720c */ /* 0x004fe40003f05270 */
[----:B------:R-:W-:-:S11]  /*0950*/  PRMT R7, RZ, 0x7610, R7 ;  /* 0x00007610ff077816 */ /* 0x000fd60000000007 */
[----:B------:R-:W-:Y:S05]  /*0960*/  @P0 BRA `(.L_x_12) ;  /* 0x00000000001c0947 */ /* 0x000fea0003800000 */
[----:B------:R-:W-:Y:S01]  /*0970*/  IADD3 R17, PT, PT, R17, 0x1, RZ ;  /* 0x0000000111117810 */ /* 0x000fe20007ffe0ff */
[----:B------:R-:W-:Y:S01]  /*0980*/  VIADD R16, R16, 0x1 ;  /* 0x0000000110107836 */ /* 0x000fe20000000000 */
[----:B------:R-:W-:Y:S02]  /*0990*/  IADD3 R14, P1, PT, R14, 0x1, RZ ;  /* 0x000000010e0e7810 */ /* 0x000fe40007f3e0ff */
[----:B------:R-:W-:-:S03]  /*09a0*/  ISETP.NE.AND P0, PT, R17, RZ, PT ;  /* 0x000000ff1100720c */ /* 0x000fc60003f05270 */
[----:B------:R-:W-:-:S10]  /*09b0*/  IMAD.X R19, RZ, RZ, R19, P1 ;  /* 0x000000ffff137224 */ /* 0x000fd400008e0613 */
[----:B------:R-:W-:Y:S05]  /*09c0*/  @P0 BRA `(.L_x_13) ;  /* 0xfffffffc00c40947 */ /* 0x000fea000383ffff */
[----:B------:R-:W-:-:S07]  /*09d0*/  PRMT R7, R20, 0x7610, R7 ;  /* 0x0000761014077816 */ /* 0x000fce0000000007 */
.L_x_12:
[----:B------:R-:W-:Y:S05]  /*09e0*/  BSYNC.RECONVERGENT B2 ;  /* 0x0000000000027941 */ /* 0x000fea0003800200 */
.L_x_11:
[----:B------:R-:W-:Y:S01]  /*09f0*/  VIADD R9, R9, 0x1 ;  /* 0x0000000109097836 */ /* 0x000fe20000000000 */
[----:B------:R-:W-:-:S04]  /*0a00*/  LOP3.LUT P1, RZ, R7, 0xff, RZ, 0xc0, !PT ;  /* 0x000000ff07ff7812 */ /* 0x000fc8000782c0ff */
[----:B------:R-:W-:Y:S02]  /*0a10*/  ISETP.LT.AND P2, PT, R9, R6, PT ;  /* 0x000000060900720c */ /* 0x000fe40003f41270 */
[----:B------:R-:W-:-:S11]  /*0a20*/  PLOP3.LUT P0, PT, P1, PT, PT, 0x8, 0x80 ;  /* 0x000000000080781c */ /* 0x000fd60000f0e170 */
[----:B------:R-:W-:Y:S05]  /*0a30*/  @P1 BRA P2, `(.L_x_14) ;  /* 0xfffffffc00801947 */ /* 0x000fea000103ffff */
.L_x_9:
[----:B------:R-:W-:Y:S05]  /*0a40*/  @!P0 BREAK.RELIABLE B0 ;  /* 0x0000000000008942 */ /* 0x000fea0003800100 */
[----:B------:R-:W-:Y:S01]  /*0a50*/  IMAD.MOV.U32 R9, RZ, RZ, R4 ;  /* 0x000000ffff097224 */ /* 0x000fe200078e0004 */
[----:B------:R-:W-:Y:S06]  /*0a60*/  @!P0 BRA `(.L_x_10) ;  /* 0x00000000001c8947 */ /* 0x000fec0003800000 */
.L_x_2:
[----:B0-----:R-:W-:Y:S05]  /*0a70*/  BSYNC.RELIABLE B0 ;  /* 0x0000000000007941 */ /* 0x001fea0003800100 */
.L_x_1:
[----:B------:R-:W0:Y:S01]  /*0a80*/  LDCU UR6, c[0x0][0x3a0] ;  /* 0x00007400ff0677ac */ /* 0x000e220008000800 */
[----:B------:R-:W-:Y:S02]  /*0a90*/  VIADD R4, R4, 0x1 ;  /* 0x0000000104047836 */ /* 0x000fe40000000000 */
[----:B------:R-:W-:-:S03]  /*0aa0*/  IMAD R5, R8, R6, R5 ;  /* 0x0000000608057224 */ /* 0x000fc600078e0205 */
[----:B0-----:R-:W-:-:S13]  /*0ab0*/  ISETP.NE.AND P0, PT, R4, UR6, PT ;  /* 0x0000000604007c0c */ /* 0x001fda000bf05270 */
[----:B------:R-:W-:Y:S05]  /*0ac0*/  @P0 BRA `(.L_x_15) ;  /* 0xfffffff800000947 */ /* 0x000fea000383ffff */
[----:B------:R-:W-:-:S07]  /*0ad0*/  IMAD.MOV.U32 R9, RZ, RZ, -0x1 ;  /* 0xffffffffff097424 */ /* 0x000fce00078e00ff */
.L_x_10:
[----:B------:R-:W-:Y:S05]  /*0ae0*/  BSYNC.RECONVERGENT B1 ;  /* 0x0000000000017941 */ /* 0x000fea0003800200 */
.L_x_0:
[----:B------:R-:W0:Y:S01]  /*0af0*/  LDC.64 R4, c[0x0][0x390] ;  /* 0x0000e400ff047b82 */ /* 0x000e220000000a00 */
[----:B------:R-:W1:Y:S02]  /*0b00*/  LDCU UR6, c[0x0][0x3a4] ;  /* 0x00007480ff0677ac */ /* 0x000e640008000800 */
[----:B-1----:R-:W-:-:S04]  /*0b10*/  IMAD R3, R0, UR6, R3 ;  /* 0x0000000600037c24 */ /* 0x002fc8000f8e0203 */
[----:B0-----:R-:W-:-:S05]  /*0b20*/  IMAD.WIDE R2, R3, 0x4, R4 ;  /* 0x0000000403027825 */ /* 0x001fca00078e0204 */
[----:B------:R-:W-:Y:S01]  /*0b30*/  STG.E desc[UR4][R2.64], R9 ;  /* 0x0000000902007986 */ /* 0x000fe2000c101904 */
[----:B------:R-:W-:Y:S05]  /*0b40*/  EXIT ;  /* 0x000000000000794d */ /* 0x000fea0003800000 */
.L_x_16:
[----:B------:R-:W-:-:S00]  /*0b50*/  BRA `(.L_x_16) ;  /* 0xfffffffc00fc7947 */ /* 0x000fc0000383ffff */
[----:B------:R-:W-:-:S00]  /*0b60*/  NOP ;  /* 0x0000000000007918 */ /* 0x000fc00000000000 */
        /* <DEDUP_REMOVED lines=9> */
.L_x_23:


//--------------------- .text._Z10kernel_gofPbS_ii --------------------------
	.section	.text._Z10kernel_gofPbS_ii,"ax",@progbits
	.align	128
        .global         _Z10kernel_gofPbS_ii
        .type           _Z10kernel_gofPbS_ii,@function
        .size           _Z10kernel_gofPbS_ii,(.L_x_24 - _Z10kernel_gofPbS_ii)
        .other          _Z10kernel_gofPbS_ii,@"STO_CUDA_ENTRY STV_DEFAULT"
_Z10kernel_gofPbS_ii:
.text._Z10kernel_gofPbS_ii:
[----:B------:R-:W-:Y:S01]  /*0000*/  LDC R1, c[0x0][0x37c] ;  /* 0x0000df00ff017b82 */ /* 0x000fe20000000800 */
[----:B------:R-:W0:Y:S01]  /*0010*/  S2R R5, SR_CTAID.X ;  /* 0x0000000000057919 */ /* 0x000e220000002500 */
[----:B------:R-:W1:Y:S01]  /*0020*/  LDCU.64 UR6, c[0x0][0x390] ;  /* 0x00007200ff0677ac */ /* 0x000e620008000a00 */
[----:B------:R-:W0:Y:S01]  /*0030*/  S2R R2, SR_TID.X ;  /* 0x0000000000027919 */ /* 0x000e220000002100 */
[----:B------:R-:W0:Y:S01]  /*0040*/  LDCU UR4, c[0x0][0x360] ;  /* 0x00006c00ff0477ac */ /* 0x000e220008000800 */
[----:B-1----:R-:W-:Y:S02]  /*0050*/  IMAD.U32 R0, RZ, RZ, UR6 ;  /* 0x00000006ff007e24 */ /* 0x002fe4000f8e00ff */
[----:B0-----:R-:W-:Y:S02]  /*0060*/  IMAD R5, R5, UR4, R2 ;  /* 0x0000000405057c24 */ /* 0x001fe4000f8e0202 */
[----:B------:R-:W-:-:S05]  /*0070*/  IMAD R2, R0, UR7, RZ ;  /* 0x0000000700027c24 */ /* 0x000fca000f8e02ff */
[----:B------:R-:W-:-:S13]  /*0080*/  ISETP.GE.AND P0, PT, R5, R2, PT ;  /* 0x000000020500720c */ /* 0x000fda0003f06270 */
[----:B------:R-:W-:Y:S05]  /*0090*/  @P0 EXIT ;  /* 0x000000000000094d */ /* 0x000fea0003800000 */
[----:B------:R-:W-:Y:S01]  /*00a0*/  IABS R7, R0 ;  /* 0x0000000000077213 */ /* 0x000fe20000000000 */
[----:B------:R-:W-:Y:S01]  /*00b0*/  UIADD3 UR4, UPT, UPT, UR7, -0x1, URZ ;  /* 0xffffffff07047890 */ /* 0x000fe2000fffe0ff */
[----:B------:R-:W-:Y:S01]  /*00c0*/  BSSY.RECONVERGENT B0, `(.L_x_17) ;  /* 0x000004e000007945 */ /* 0x000fe20003800200 */
[----:B------:R-:W0:Y:S01]  /*00d0*/  LDCU.64 UR6, c[0x0][0x358] ;  /* 0x00006b00ff0677ac */ /* 0x000e220008000a00 */
[----:B------:R-:W1:Y:S01]  /*00e0*/  I2F.RP R4, R7 ;  /* 0x0000000700047306 */ /* 0x000e620000209400 */
[----:B------:R-:W2:Y:S07]  /*00f0*/  LDCU UR12, c[0x0][0x390] ;  /* 0x00007200ff0c77ac */ /* 0x000eae0008000800 */
[----:B-1----:R-:W1:Y:S02]  /*0100*/  MUFU.RCP R4, R4 ;  /* 0x0000000400047308 */ /* 0x002e640000001000 */
[----:B-1----:R-:W-:-:S06]  /*0110*/  VIADD R2, R4, 0xffffffe ;  /* 0x0ffffffe04027836 */ /* 0x002fcc0000000000 */
[----:B------:R1:W3:Y:S02]  /*0120*/  F2I.FTZ.U32.TRUNC.NTZ R3, R2 ;  /* 0x0000000200037305 */ /* 0x0002e4000021f000 */
[----:B-1----:R-:W-:Y:S02]  /*0130*/  IMAD.MOV.U32 R2, RZ, RZ, RZ ;  /* 0x000000ffff027224 */ /* 0x002fe400078e00ff */
[----:B---3--:R-:W-:-:S04]  /*0140*/  IMAD.MOV R6, RZ, RZ, -R3 ;  /* 0x000000ffff067224 */ /* 0x008fc800078e0a03 */
[----:B------:R-:W-:Y:S01]  /*0150*/  IMAD R9, R6, R7, RZ ;  /* 0x0000000706097224 */ /* 0x000fe200078e02ff */
[----:B------:R-:W-:-:S03]  /*0160*/  IABS R6, R5 ;  /* 0x0000000500067213 */ /* 0x000fc60000000000 */
[----:B------:R-:W-:Y:S01]  /*0170*/  IMAD.HI.U32 R3, R3, R9, R2 ;  /* 0x0000000903037227 */ /* 0x000fe200078e0002 */
[----:B------:R-:W-:-:S04]  /*0180*/  LOP3.LUT R2, R5, R0, RZ, 0x3c, !PT ;  /* 0x0000000005027212 */ /* 0x000fc800078e3cff */
[----:B------:R-:W-:Y:S01]  /*0190*/  ISETP.GE.AND P2, PT, R2, RZ, PT ;  /* 0x000000ff0200720c */ /* 0x000fe20003f46270 */
[----:B------:R-:W-:-:S04]  /*01a0*/  IMAD.HI.U32 R3, R3, R6, RZ ;  /* 0x0000000603037227 */ /* 0x000fc800078e00ff */
[----:B------:R-:W-:-:S04]  /*01b0*/  IMAD.MOV R4, RZ, RZ, -R3 ;  /* 0x000000ffff047224 */ /* 0x000fc800078e0a03 */
[----:B------:R-:W-:-:S05]  /*01c0*/  IMAD R4, R7, R4, R6 ;  /* 0x0000000407047224 */ /* 0x000fca00078e0206 */
[----:B------:R-:W-:-:S13]  /*01d0*/  ISETP.GT.U32.AND P1, PT, R7, R4, PT ;  /* 0x000000040700720c */ /* 0x000fda0003f24070 */
[----:B------:R-:W-:Y:S01]  /*01e0*/  @!P1 IMAD.IADD R4, R4, 0x1, -R7 ;  /* 0x0000000104049824 */ /* 0x000fe200078e0a07 */
[----:B------:R-:W-:Y:S02]  /*01f0*/  @!P1 IADD3 R3, PT, PT, R3, 0x1, RZ ;  /* 0x0000000103039810 */ /* 0x000fe40007ffe0ff */
[----:B------:R-:W-:Y:S02]  /*0200*/  ISETP.NE.AND P1, PT, R0, RZ, PT ;  /* 0x000000ff0000720c */ /* 0x000fe40003f25270 */
[----:B------:R-:W-:Y:S01]  /*0210*/  ISETP.GE.U32.AND P0, PT, R4, R7, PT ;  /* 0x000000070400720c */ /* 0x000fe20003f06070 */
[----:B------:R-:W-:-:S12]  /*0220*/  IMAD.MOV.U32 R4, RZ, RZ, RZ ;  /* 0x000000ffff047224 */ /* 0x000fd800078e00ff */
[----:B------:R-:W-:-:S04]  /*0230*/  @P0 VIADD R3, R3, 0x1 ;  /* 0x0000000103030836 */ /* 0x000fc80000000000 */
[----:B------:R-:W-:-:S04]  /*0240*/  IMAD.MOV.U32 R11, RZ, RZ, R3 ;  /* 0x000000ffff0b7224 */ /* 0x000fc800078e0003 */
[----:B------:R-:W-:Y:S01]  /*0250*/  @!P2 IMAD.MOV R11, RZ, RZ, -R11 ;  /* 0x000000ffff0ba224 */ /* 0x000fe200078e0a0b */
[----:B------:R-:W-:-:S04]  /*0260*/  @!P1 LOP3.LUT R11, RZ, R0, RZ, 0x33, !PT ;  /* 0x00000000ff0b9212 */ /* 0x000fc800078e33ff */
[C---:B------:R-:W-:Y:S01]  /*0270*/  ISETP.NE.AND P0, PT, R11.reuse, UR4, PT ;  /* 0x000000040b007c0c */ /* 0x040fe2000bf05270 */
[----:B------:R-:W1:Y:S01]  /*0280*/  LDCU.64 UR4, c[0x0][0x380] ;  /* 0x00007000ff0477ac */ /* 0x000e620008000a00 */
[----:B------:R-:W-:Y:S02]  /*0290*/  VIMNMX.U32 R2, PT, PT, R11, 0x1, !PT ;  /* 0x000000010b027848 */ /* 0x000fe40007fe0000 */
[----:B------:R-:W-:-:S03]  /*02a0*/  SEL R6, RZ, 0x1, !P0 ;  /* 0x00000001ff067807 */ /* 0x000fc60004000000 */
[----:B------:R-:W-:Y:S02]  /*02b0*/  VIADD R7, R2, 0xffffffff ;  /* 0xffffffff02077836 */ /* 0x000fe40000000000 */
[----:B------:R-:W-:-:S05]  /*02c0*/  IMAD.IADD R2, R11, 0x1, R6 ;  /* 0x000000010b027824 */ /* 0x000fca00078e0206 */
[----:B------:R-:W-:Y:S02]  /*02d0*/  ISETP.GT.AND P0, PT, R7, R2, PT ;  /* 0x000000020700720c */ /* 0x000fe40003f04270 */
[----:B------:R-:W-:-:S05]  /*02e0*/  IADD3 R2, PT, PT, -R11, RZ, RZ ;  /* 0x000000ff0b027210 */ /* 0x000fca0007ffe1ff */
[----:B------:R-:W-:-:S06]  /*02f0*/  IMAD R13, R0, R2, R5 ;  /* 0x00000002000d7224 */ /* 0x000fcc00078e0205 */
[----:B012---:R-:W-:Y:S05]  /*0300*/  @P0 BRA `(.L_x_18) ;  /* 0x0000000000a40947 */ /* 0x007fea0003800000 */
[----:B------:R-:W-:Y:S01]  /*0310*/  VIADD R2, R0, 0xffffffff ;  /* 0xffffffff00027836 */ /* 0x000fe20000000000 */
[----:B------:R-:W-:Y:S01]  /*0320*/  VIMNMX.U32 R3, PT, PT, R11, 0x1, PT ;  /* 0x000000010b037848 */ /* 0x000fe20003fe0000 */
[----:B------:R-:W-:Y:S02]  /*0330*/  IMAD R0, R7, R0, R13 ;  /* 0x0000000007007224 */ /* 0x000fe400078e020d */
[C---:B------:R-:W-:Y:S01]  /*0340*/  VIADD R5, R13.reuse, 0x1 ;  /* 0x000000010d057836 */ /* 0x040fe20000000000 */
[C---:B------:R-:W-:Y:S01]  /*0350*/  ISETP.NE.AND P2, PT, R13.reuse, R2, PT ;  /* 0x000000020d00720c */ /* 0x040fe20003f45270 */
[----:B------:R-:W-:Y:S01]  /*0360*/  IMAD.MOV.U32 R4, RZ, RZ, RZ ;  /* 0x000000ffff047224 */ /* 0x000fe200078e00ff */
[----:B------:R-:W-:Y:S02]  /*0370*/  IADD3 R6, PT, PT, RZ, -R6, -R3 ;  /* 0x80000006ff067210 */ /* 0x000fe40007ffe803 */
[C---:B------:R-:W-:Y:S02]  /*0380*/  VIMNMX.U32 R3, PT, PT, R13.reuse, 0x1, PT ;  /* 0x000000010d037848 */ /* 0x040fe40003fe0000 */
[----:B------:R-:W-:-:S02]  /*0390*/  VIMNMX.U32 R2, PT, PT, R13, 0x1, !PT ;  /* 0x000000010d027848 */ /* 0x000fc40007fe0000 */
[C---:B------:R-:W-:Y:S01]  /*03a0*/  ISETP.NE.OR P0, PT, R13.reuse, RZ, P2 ;  /* 0x000000ff0d00720c */ /* 0x040fe20001705670 */
[----:B------:R-:W-:Y:S01]  /*03b0*/  IMAD.IADD R7, R0, 0x1, -R3 ;  /* 0x0000000100077824 */ /* 0x000fe200078e0a03 */
[----:B------:R-:W-:Y:S02]  /*03c0*/  ISETP.NE.XOR P1, PT, R13, RZ, P2 ;  /* 0x000000ff0d00720c */ /* 0x000fe40001725a70 */
[----:B------:R-:W-:Y:S01]  /*03d0*/  IADD3 R10, PT, PT, R2, -0x1, RZ ;  /* 0xffffffff020a7810 */ /* 0x000fe20007ffe0ff */
[----:B------:R-:W-:-:S10]  /*03e0*/  @!P2 IMAD.MOV R5, RZ, RZ, R13 ;  /* 0x000000ffff05a224 */ /* 0x000fd400078e020d */
.L_x_21:
[----:B------:R-:W-:Y:S01]  /*03f0*/  ISETP.GT.AND P3, PT, R10, R5, PT ;  /* 0x000000050a00720c */ /* 0x000fe20003f64270 */
[----:B------:R-:W-:Y:S01]  /*0400*/  VIADD R6, R6, 0x1 ;  /* 0x0000000106067836 */ /* 0x000fe20000000000 */
[----:B------:R-:W-:Y:S01]  /*0410*/  BSSY.RECONVERGENT B1, `(.L_x_19) ;  /* 0x0000016000017945 */ /* 0x000fe20003800200 */
[----:B------:R-:W-:-:S03]  /*0420*/  IMAD.U32 R0, RZ, RZ, UR12 ;  /* 0x0000000cff007e24 */ /* 0x000fc6000f8e00ff */
[----:B------:R-:W-:-:S07]  /*0430*/  ISETP.NE.AND P2, PT, R6, 0x1, PT ;  /* 0x000000010600780c */ /* 0x000fce0003f45270 */
[----:B------:R-:W-:Y:S06]  /*0440*/  @P3 BRA `(.L_x_20) ;  /* 0x0000000000483947 */ /* 0x000fec0003800000 */
[----:B------:R-:W-:-:S04]  /*0450*/  IADD3 R2, P3, PT, R7, UR4, RZ ;  /* 0x0000000407027c10 */ /* 0x000fc8000ff7e0ff */
[----:B------:R-:W-:-:S05]  /*0460*/  LEA.HI.X.SX32 R3, R7, UR5, 0x1, P3 ;  /* 0x0000000507037c11 */ /* 0x000fca00098f0eff */
[----:B------:R-:W2:Y:S02]  /*0470*/  LDG.E.U8 R8, desc[UR6][R2.64] ;  /* 0x0000000602087981 */ /* 0x000ea4000c1e1100 */
[----:B--2---:R-:W-:Y:S01]  /*0480*/  ISETP.NE.AND P3, PT, R8, RZ, PT ;  /* 0x000000ff0800720c */ /* 0x004fe20003f65270 */
[----:B------:R-:W-:-:S12]  /*0490*/  VIADD R8, R4, 0x1 ;  /* 0x0000000104087836 */ /* 0x000fd80000000000 */
[----:B------:R-:W-:-:S05]  /*04a0*/  @!P3 IMAD.MOV R8, RZ, RZ, R4 ;  /* 0x000000ffff08b224 */ /* 0x000fca00078e0204 */
[----:B------:R-:W-:Y:S01]  /*04b0*/  MOV R4, R8 ;  /* 0x0000000800047202 */ /* 0x000fe20000000f00 */
[----:B------:R-:W-:Y:S06]  /*04c0*/  @!P0 BRA `(.L_x_20) ;  /* 0x0000000000288947 */ /* 0x000fec0003800000 */
[----:B------:R-:W2:Y:S04]  /*04d0*/  LDG.E.U8 R8, desc[UR6][R2.64+0x1] ;  /* 0x0000010602087981 */ /* 0x000ea8000c1e1100 */
[----:B------:R-:W3:Y:S01]  /*04e0*/  @!P1 LDG.E.U8 R9, desc[UR6][R2.64+0x2] ;  /* 0x0000020602099981 */ /* 0x000ee2000c1e1100 */
[----:B--2---:R-:W-:Y:S01]  /*04f0*/  ISETP.NE.AND P3, PT, R8, RZ, PT ;  /* 0x000000ff0800720c */ /* 0x004fe20003f65270 */
[----:B------:R-:W-:Y:S01]  /*0500*/  VIADD R8, R4, 0x1 ;  /* 0x0000000104087836 */ /* 0x000fe20000000000 */
[----:B---3--:R-:W-:-:S11]  /*0510*/  ISETP.NE.OR P4, PT, R9, RZ, P1 ;  /* 0x000000ff0900720c */ /* 0x008fd60000f85670 */
[----:B------:R-:W-:-:S04]  /*0520*/  @!P3 IMAD.MOV R8, RZ, RZ, R4 ;  /* 0x000000ffff08b224 */ /* 0x000fc800078e0204 */
[----:B------:R-:W-:-:S04]  /*0530*/  IMAD.MOV.U32 R4, RZ, RZ, R8 ;  /* 0x000000ffff047224 */ /* 0x000fc800078e0008 */
[----:B------:R-:W-:Y:S02]  /*0540*/  @!P1 VIADD R8, R4, 0x1 ;  /* 0x0000000104089836 */ /* 0x000fe40000000000 */
[----:B------:R-:W-:-:S05]  /*0550*/  @!P4 IMAD.MOV R8, RZ, RZ, R4 ;  /* 0x000000ffff08c224 */ /* 0x000fca00078e0204 */
[----:B------:R-:W-:-:S07]  /*0560*/  @!P1 MOV R4, R8 ;  /* 0x0000000800049202 */ /* 0x000fce0000000f00 */
.L_x_20:
[----:B------:R-:W-:Y:S05]  /*0570*/  BSYNC.RECONVERGENT B1 ;  /* 0x0000000000017941 */ /* 0x000fea0003800200 */
.L_x_19:
[----:B------:R-:W-:Y:S01]  /*0580*/  IMAD.IADD R7, R7, 0x1, R0 ;  /* 0x0000000107077824 */ /* 0x000fe200078e0200 */
[----:B------:R-:W-:Y:S06]  /*0590*/  @P2 BRA `(.L_x_21) ;  /* 0xfffffffc00942947 */ /* 0x000fec000383ffff */
.L_x_18:
[----:B------:R-:W-:Y:S05]  /*05a0*/  BSYNC.RECONVERGENT B0 ;  /* 0x0000000000007941 */ /* 0x000fea0003800200 */
.L_x_17:
[----:B------:R-:W0:Y:S01]  /*05b0*/  LDCU.128 UR8, c[0x0][0x380] ;  /* 0x00007000ff0877ac */ /* 0x000e220008000c00 */
[----:B------:R-:W-:-:S05]  /*05c0*/  IMAD R0, R11, R0, R13 ;  /* 0x000000000b007224 */ /* 0x000fca00078e020d */
[----:B------:R-:W-:Y:S02]  /*05d0*/  SHF.R.S32.HI R6, RZ, 0x1f, R0 ;  /* 0x0000001fff067819 */ /* 0x000fe40000011400 */
[----:B0-----:R-:W-:-:S04]  /*05e0*/  IADD3 R2, P0, PT, R0, UR8, RZ ;  /* 0x0000000800027c10 */ /* 0x001fc8000ff1e0ff */
[----:B------:R-:W-:-:S05]  /*05f0*/  IADD3.X R3, PT, PT, R6, UR9, RZ, P0, !PT ;  /* 0x0000000906037c10 */ /* 0x000fca00087fe4ff */
[----:B------:R-:W2:Y:S01]  /*0600*/  LDG.E.U8 R2, desc[UR6][R2.64] ;  /* 0x0000000602027981 */ /* 0x000ea2000c1e1100 */
[----:B------:R-:W-:Y:S01]  /*0610*/  VIADD R5, R4, 0xffffffff ;  /* 0xffffffff04057836 */ /* 0x000fe20000000000 */
[----:B--2---:R-:W-:-:S13]  /*0620*/  ISETP.NE.AND P0, PT, R2, RZ, PT ;  /* 0x000000ff0200720c */ /* 0x004fda0003f05270 */
[----:B------:R-:W-:Y:S01]  /*0630*/  @!P0 IMAD.MOV R5, RZ, RZ, R4 ;  /* 0x000000ffff058224 */ /* 0x000fe200078e0204 */
[----:B------:R-:W-:-:S04]  /*0640*/  IADD3 R4, P1, PT, R0, UR10, RZ ;  /* 0x0000000a00047c10 */ /* 0x000fc8000ff3e0ff */
[----:B------:R-:W-:-:S04]  /*0650*/  ISETP.EQ.AND P0, PT, R5, 0x2, P0 ;  /* 0x000000020500780c */ /* 0x000fc80000702270 */
[----:B------:R-:W-:Y:S02]  /*0660*/  ISETP.EQ.OR P0, PT, R5, 0x3, P0 ;  /* 0x000000030500780c */ /* 0x000fe40000702670 */
[----:B------:R-:W-:Y:S02]  /*0670*/  IADD3.X R5, PT, PT, R6, UR11, RZ, P1, !PT ;  /* 0x0000000b06057c10 */ /* 0x000fe40008ffe4ff */
[----:B------:R-:W-:-:S05]  /*0680*/  SEL R7, RZ, 0x1, !P0 ;  /* 0x00000001ff077807 */ /* 0x000fca0004000000 */
[----:B------:R-:W-:Y:S01]  /*0690*/  STG.E.U8 desc[UR6][R4.64], R7 ;  /* 0x0000000704007986 */ /* 0x000fe2000c101106 */
[----:B------:R-:W-:Y:S05]  /*06a0*/  EXIT ;  /* 0x000000000000794d */ /* 0x000fea0003800000 */
.L_x_22:
        /* <DEDUP_REMOVED lines=13> */
.L_x_24:


//--------------------- .nv.shared.reserved.0     --------------------------
	.section	.nv.shared.reserved.0,"aw",@nobits
	.weak		__nv_reservedSMEM_offset_0_alias
	.size		__nv_reservedSMEM_offset_0_alias, 0, 64
	.other		__nv_reservedSMEM_offset_0_alias,@"STO_CUDA_RESERVED_SHARED STV_DEFAULT"
__nv_reservedSMEM_offset_0_alias:
	.zero		0
	.zero		64


//--------------------- .nv.constant0._Z16kernel_gofSearchPbS_PiS0_iii --------------------------
	.section	.nv.constant0._Z16kernel_gofSearchPbS_PiS0_iii,"a",@progbits
	.sectionflags	@""
	.align	4
.nv.constant0._Z16kernel_gofSearchPbS_PiS0_iii:
	.zero		940


//--------------------- .nv.constant0._Z10kernel_gofPbS_ii --------------------------
	.section	.nv.constant0._Z10kernel_gofPbS_ii,"a",@progbits
	.sectionflags	@""
	.align	4
.nv.constant0._Z10kernel_gofPbS_ii:
	.zero		920


//--------------------- SYMBOLS --------------------------

	.type		.nv.reservedSmem.offset0,@object
	.size		.nv.reservedSmem.offset0,0x4
